//
// Generated by NVIDIA NVVM Compiler
//
// Compiler Build ID: CL-36424714
// Cuda compilation tools, release 13.0, V13.0.88
// Based on NVVM 20.0.0
//

.version 9.0
.target sm_100
.address_size 64

	// .globl	_Z10reduceWarpPKfPfi
.extern .shared .align 16 .b8 sdata[];

.visible .entry _Z10reduceWarpPKfPfi(
	.param .u64 .ptr .align 1 _Z10reduceWarpPKfPfi_param_0,
	.param .u64 .ptr .align 1 _Z10reduceWarpPKfPfi_param_1,
	.param .u32 _Z10reduceWarpPKfPfi_param_2
)
{
	.reg .pred 	%p<13>;
	.reg .b32 	%r<27>;
	.reg .b32 	%f<24>;
	.reg .b64 	%rd<11>;

	ld.param.u64 	%rd3, [_Z10reduceWarpPKfPfi_param_0];
	ld.param.u64 	%rd2, [_Z10reduceWarpPKfPfi_param_1];
	ld.param.u32 	%r9, [_Z10reduceWarpPKfPfi_param_2];
	cvta.to.global.u64 	%rd1, %rd3;
	mov.u32 	%r1, %tid.x;
	mov.u32 	%r2, %ctaid.x;
	mov.u32 	%r26, %ntid.x;
	mul.lo.s32 	%r10, %r26, %r2;
	shl.b32 	%r11, %r10, 1;
	add.s32 	%r4, %r11, %r1;
	setp.ge.u32 	%p1, %r4, %r9;
	mov.f32 	%f23, 0f00000000;
	@%p1 bra 	$L__BB0_2;
	mul.wide.u32 	%rd4, %r4, 4;
	add.s64 	%rd5, %rd1, %rd4;
	ld.global.f32 	%f7, [%rd5];
	add.f32 	%f23, %f7, 0f00000000;
$L__BB0_2:
	add.s32 	%r5, %r4, %r26;
	setp.ge.u32 	%p2, %r5, %r9;
	@%p2 bra 	$L__BB0_4;
	mul.wide.u32 	%rd6, %r5, 4;
	add.s64 	%rd7, %rd1, %rd6;
	ld.global.f32 	%f8, [%rd7];
	add.f32 	%f23, %f23, %f8;
$L__BB0_4:
	shl.b32 	%r12, %r1, 2;
	mov.u32 	%r13, sdata;
	add.s32 	%r6, %r13, %r12;
	st.shared.f32 	[%r6], %f23;
	bar.sync 	0;
	setp.lt.u32 	%p3, %r26, 66;
	@%p3 bra 	$L__BB0_8;
$L__BB0_5:
	shr.u32 	%r8, %r26, 1;
	setp.ge.u32 	%p4, %r1, %r8;
	@%p4 bra 	$L__BB0_7;
	shl.b32 	%r14, %r8, 2;
	add.s32 	%r15, %r6, %r14;
	ld.shared.f32 	%f9, [%r15];
	ld.shared.f32 	%f10, [%r6];
	add.f32 	%f11, %f9, %f10;
	st.shared.f32 	[%r6], %f11;
$L__BB0_7:
	bar.sync 	0;
	setp.gt.u32 	%p5, %r26, 131;
	mov.u32 	%r26, %r8;
	@%p5 bra 	$L__BB0_5;
$L__BB0_8:
	setp.gt.u32 	%p6, %r1, 31;
	@%p6 bra 	$L__BB0_11;
	ld.shared.f32 	%f12, [%r6];
	mov.b32 	%r16, %f12;
	shfl.sync.down.b32	%r17|%p7, %r16, 16, 31, -1;
	mov.b32 	%f13, %r17;
	add.f32 	%f14, %f12, %f13;
	mov.b32 	%r18, %f14;
	shfl.sync.down.b32	%r19|%p8, %r18, 8, 31, -1;
	mov.b32 	%f15, %r19;
	add.f32 	%f16, %f14, %f15;
	mov.b32 	%r20, %f16;
	shfl.sync.down.b32	%r21|%p9, %r20, 4, 31, -1;
	mov.b32 	%f17, %r21;
	add.f32 	%f18, %f16, %f17;
	mov.b32 	%r22, %f18;
	shfl.sync.down.b32	%r23|%p10, %r22, 2, 31, -1;
	mov.b32 	%f19, %r23;
	add.f32 	%f20, %f18, %f19;
	mov.b32 	%r24, %f20;
	shfl.sync.down.b32	%r25|%p11, %r24, 1, 31, -1;
	mov.b32 	%f21, %r25;
	add.f32 	%f5, %f20, %f21;
	setp.ne.s32 	%p12, %r1, 0;
	@%p12 bra 	$L__BB0_11;
	cvta.to.global.u64 	%rd8, %rd2;
	mul.wide.u32 	%rd9, %r2, 4;
	add.s64 	%rd10, %rd8, %rd9;
	st.global.f32 	[%rd10], %f5;
$L__BB0_11:
	ret;

}


// ===== COMPILED SASS (sm_100) =====

	.target	sm_100

	.elftype	@"ET_EXEC"


//--------------------- .note.nv.tkinfo           --------------------------
	.section	.note.nv.tkinfo,"",@"SHT_NOTE"
	.sectionflags	@"SHF_NOTE_NV_TKINFO"
	.tkinfo
        /*0018*/ 	.word	0x00000002
        /*0030*/ 	.string	""
        /*0030*/ 	.string	"ptxas"
        /*0030*/ 	.string	"Cuda compilation tools, release 13.0, V13.0.88"
        /*0030*/ 	.string	"Build cuda_13.0.r13.0/compiler.36424714_0"
        /*0030*/ 	.string	"-arch sm_100 -m 64 "



//--------------------- .note.nv.cuinfo           --------------------------
	.section	.note.nv.cuinfo,"",@"SHT_NOTE"
	.sectionflags	@"SHF_NOTE_NV_CUINFO"
        /*0018*/ 	.short	0x0002
        /*001a*/ 	.short	0x0064
        /*001c*/ 	.short	0x0082
	.zero		2


//--------------------- .nv.info                  --------------------------
	.section	.nv.info,"",@"SHT_CUDA_INFO"
	.align	4


	//----- nvinfo : EIATTR_REGCOUNT
	.align		4
        /*0000*/ 	.byte	0x04, 0x2f
        /*0002*/ 	.short	(.L_1 - .L_0)
	.align		4
.L_0:
        /*0004*/ 	.word	index@(_Z10reduceWarpPKfPfi)
        /*0008*/ 	.word	0x0000000d


	//----- nvinfo : EIATTR_FRAME_SIZE
	.align		4
.L_1:
        /*000c*/ 	.byte	0x04, 0x11
        /*000e*/ 	.short	(.L_3 - .L_2)
	.align		4
.L_2:
        /*0010*/ 	.word	index@(_Z10reduceWarpPKfPfi)
        /*0014*/ 	.word	0x00000000


	//----- nvinfo : EIATTR_MIN_STACK_SIZE
	.align		4
.L_3:
        /*0018*/ 	.byte	0x04, 0x12
        /*001a*/ 	.short	(.L_5 - .L_4)
	.align		4
.L_4:
        /*001c*/ 	.word	index@(_Z10reduceWarpPKfPfi)
        /*0020*/ 	.word	0x00000000
.L_5:


//--------------------- .nv.compat                --------------------------
	.section	.nv.compat,"",@"SHT_CUDA_COMPAT_INFO"
	.align	4
        /*0000*/ 	.byte	0x02, 0x09, 0x00, 0x00, 0x02, 0x02, 0x01, 0x00, 0x02, 0x05, 0x05, 0x00, 0x03, 0x07, 0x01, 0x01
        /*0010*/ 	.byte	0x02, 0x03, 0x00, 0x00, 0x02, 0x06, 0x01, 0x00, 0x04, 0x0b, 0x08, 0x00, 0x09, 0x00, 0x00, 0x00
        /*0020*/ 	.byte	0x00, 0x00, 0x00, 0x00


//--------------------- .nv.info._Z10reduceWarpPKfPfi --------------------------
	.section	.nv.info._Z10reduceWarpPKfPfi,"",@"SHT_CUDA_INFO"
	.sectionflags	@""
	.align	4


	//----- nvinfo : EIATTR_CUDA_API_VERSION
	.align		4
        /*0000*/ 	.byte	0x04, 0x37
        /*0002*/ 	.short	(.L_7 - .L_6)
.L_6:
        /*0004*/ 	.word	0x00000082


	//----- nvinfo : EIATTR_KPARAM_INFO
	.align		4
.L_7:
        /*0008*/ 	.byte	0x04, 0x17
        /*000a*/ 	.short	(.L_9 - .L_8)
.L_8:
        /*000c*/ 	.word	0x00000000
        /*0010*/ 	.short	0x0002
        /*0012*/ 	.short	0x0010
        /*0014*/ 	.byte	0x00, 0xf0, 0x11, 0x00


	//----- nvinfo : EIATTR_KPARAM_INFO
	.align		4
.L_9:
        /*0018*/ 	.byte	0x04, 0x17
        /*001a*/ 	.short	(.L_11 - .L_10)
.L_10:
        /*001c*/ 	.word	0x00000000
        /*0020*/ 	.short	0x0001
        /*0022*/ 	.short	0x0008
        /*0024*/ 	.byte	0x00, 0xf5, 0x21, 0x00


	//----- nvinfo : EIATTR_KPARAM_INFO
	.align		4
.L_11:
        /*0028*/ 	.byte	0x04, 0x17
        /*002a*/ 	.short	(.L_13 - .L_12)
.L_12:
        /*002c*/ 	.word	0x00000000
        /*0030*/ 	.short	0x0000
        /*0032*/ 	.short	0x0000
        /*0034*/ 	.byte	0x00, 0xf5, 0x21, 0x00


	//----- nvinfo : EIATTR_SPARSE_MMA_MASK
	.align		4
.L_13:
        /*0038*/ 	.byte	0x03, 0x50
        /*003a*/ 	.short	0x0000


	//----- nvinfo : EIATTR_MAXREG_COUNT
	.align		4
        /*003c*/ 	.byte	0x03, 0x1b
        /*003e*/ 	.short	0x00ff


	//----- nvinfo : EIATTR_NUM_BARRIERS
	.align		4
        /*0040*/ 	.byte	0x02, 0x4c
        /*0042*/ 	.byte	0x01
	.zero		1


	//----- nvinfo : EIATTR_MERCURY_ISA_VERSION
	.align		4
        /*0044*/ 	.byte	0x03, 0x5f
        /*0046*/ 	.short	0x0101


	//----- nvinfo : EIATTR_COOP_GROUP_MASK_REGIDS
	.align		4
        /*0048*/ 	.byte	0x04, 0x29
        /*004a*/ 	.short	(.L_15 - .L_14)


	//   ....[0]....
.L_14:
        /*004c*/ 	.word	0xffffffff


	//   ....[1]....
        /*0050*/ 	.word	0xffffffff


	//   ....[2]....
        /*0054*/ 	.word	0xffffffff


	//   ....[3]....
        /*0058*/ 	.word	0xffffffff


	//   ....[4]....
        /*005c*/ 	.word	0xffffffff


	//----- nvinfo : EIATTR_COOP_GROUP_INSTR_OFFSETS
	.align		4
.L_15:
        /*0060*/ 	.byte	0x04, 0x28
        /*0062*/ 	.short	(.L_17 - .L_16)


	//   ....[0]....
.L_16:
        /*0064*/ 	.word	0x000002c0


	//   ....[1]....
        /*0068*/ 	.word	0x000002e0


	//   ....[2]....
        /*006c*/ 	.word	0x00000300


	//   ....[3]....
        /*0070*/ 	.word	0x00000320


	//   ....[4]....
        /*0074*/ 	.word	0x00000340


	//----- nvinfo : EIATTR_VRC_CTA_INIT_COUNT
	.align		4
.L_17:
        /*0078*/ 	.byte	0x02, 0x4a
	.zero		1
	.zero		1


	//----- nvinfo : EIATTR_EXIT_INSTR_OFFSETS
	.align		4
        /*007c*/ 	.byte	0x04, 0x1c
        /*007e*/ 	.short	(.L_19 - .L_18)


	//   ....[0]....
.L_18:
        /*0080*/ 	.word	0x00000290


	//   ....[1]....
        /*0084*/ 	.word	0x00000350


	//   ....[2]....
        /*0088*/ 	.word	0x000003a0


	//----- nvinfo : EIATTR_CBANK_PARAM_SIZE
	.align		4
.L_19:
        /*008c*/ 	.byte	0x03, 0x19
        /*008e*/ 	.short	0x0014


	//----- nvinfo : EIATTR_PARAM_CBANK
	.align		4
        /*0090*/ 	.byte	0x04, 0x0a
        /*0092*/ 	.short	(.L_21 - .L_20)
	.align		4
.L_20:
        /*0094*/ 	.word	index@(.nv.constant0._Z10reduceWarpPKfPfi)
        /*0098*/ 	.short	0x0380
        /*009a*/ 	.short	0x0014


	//----- nvinfo : EIATTR_SW_WAR
	.align		4
.L_21:
        /*009c*/ 	.byte	0x04, 0x36
        /*009e*/ 	.short	(.L_23 - .L_22)
.L_22:
        /*00a0*/ 	.word	0x00000008
.L_23:


//--------------------- .nv.callgraph             --------------------------
	.section	.nv.callgraph,"",@"SHT_CUDA_CALLGRAPH"
	.align	4
	.sectionentsize	8
	.align		4
        /*0000*/ 	.word	0x00000000
	.align		4
        /*0004*/ 	.word	0xffffffff
	.align		4
        /*0008*/ 	.word	0x00000000
	.align		4
        /*000c*/ 	.word	0xfffffffe
	.align		4
        /*0010*/ 	.word	0x00000000
	.align		4
        /*0014*/ 	.word	0xfffffffd
	.align		4
        /*0018*/ 	.word	0x00000000
	.align		4
        /*001c*/ 	.word	0xfffffffc


//--------------------- .text._Z10reduceWarpPKfPfi --------------------------
	.section	.text._Z10reduceWarpPKfPfi,"ax",@progbits
	.align	128
        .global         _Z10reduceWarpPKfPfi
        .type           _Z10reduceWarpPKfPfi,@function
        .size           _Z10reduceWarpPKfPfi,(.L_x_3 - _Z10reduceWarpPKfPfi)
        .other          _Z10reduceWarpPKfPfi,@"STO_CUDA_ENTRY STV_DEFAULT"
_Z10reduceWarpPKfPfi:
.text._Z10reduceWarpPKfPfi:
[----:B------:R-:W-:Y:S01]  /*0000*/  LDC R1, c[0x0][0x37c] ;  /* 0x0000df00ff017b82 */ /* 0x000fe20000000800 */
[----:B------:R-:W0:Y:S01]  /*0010*/  S2R R0, SR_CTAID.X ;  /* 0x0000000000007919 */ /* 0x000e220000002500 */
[----:B------:R-:W1:Y:S01]  /*0020*/  LDCU UR4, c[0x0][0x360] ;  /* 0x00006c00ff0477ac */ /* 0x000e620008000800 */
[----:B------:R-:W2:Y:S01]  /*0030*/  S2R R2, SR_TID.X ;  /* 0x0000000000027919 */ /* 0x000ea20000002100 */
[----:B------:R-:W3:Y:S01]  /*0040*/  LDCU UR5, c[0x0][0x390] ;  /* 0x00007200ff0577ac */ /* 0x000ee20008000800 */
[----:B------:R-:W4:Y:S01]  /*0050*/  LDCU.64 UR6, c[0x0][0x358] ;  /* 0x00006b00ff0677ac */ /* 0x000f220008000a00 */
[----:B-1----:R-:W-:Y:S01]  /*0060*/  MOV R8, UR4 ;  /* 0x0000000400087c02 */ /* 0x002fe20008000f00 */
[----:B0-----:R-:W-:-:S05]  /*0070*/  IMAD R3, R0, UR4, RZ ;  /* 0x0000000400037c24 */ /* 0x001fca000f8e02ff */
[----:B--2---:R-:W-:-:S04]  /*0080*/  LEA R3, R3, R2, 0x1 ;  /* 0x0000000203037211 */ /* 0x004fc800078e08ff */
[C---:B---3--:R-:W-:Y:S02]  /*0090*/  ISETP.GE.U32.AND P0, PT, R3.reuse, UR5, PT ;  /* 0x0000000503007c0c */ /* 0x048fe4000bf06070 */
[----:B------:R-:W-:-:S04]  /*00a0*/  IADD3 R9, PT, PT, R3, R8, RZ ;  /* 0x0000000803097210 */ /* 0x000fc80007ffe0ff */
[----:B------:R-:W-:-:S07]  /*00b0*/  ISETP.GE.U32.AND P1, PT, R9, UR5, PT ;  /* 0x0000000509007c0c */ /* 0x000fce000bf26070 */
[----:B------:R-:W0:Y:S08]  /*00c0*/  @!P0 LDC.64 R4, c[0x0][0x380] ;  /* 0x0000e000ff048b82 */ /* 0x000e300000000a00 */
[----:B------:R-:W1:Y:S01]  /*00d0*/  @!P1 LDC.64 R6, c[0x0][0x380] ;  /* 0x0000e000ff069b82 */ /* 0x000e620000000a00 */
[----:B0-----:R-:W-:-:S06]  /*00e0*/  @!P0 IMAD.WIDE.U32 R4, R3, 0x4, R4 ;  /* 0x0000000403048825 */ /* 0x001fcc00078e0004 */
[----:B----4-:R-:W2:Y:S01]  /*00f0*/  @!P0 LDG.E R4, desc[UR6][R4.64] ;  /* 0x0000000604048981 */ /* 0x010ea2000c1e1900 */
[----:B-1----:R-:W-:-:S06]  /*0100*/  @!P1 IMAD.WIDE.U32 R6, R9, 0x4, R6 ;  /* 0x0000000409069825 */ /* 0x002fcc00078e0006 */
[----:B------:R-:W3:Y:S01]  /*0110*/  @!P1 LDG.E R6, desc[UR6][R6.64] ;  /* 0x0000000606069981 */ /* 0x000ee2000c1e1900 */
[----:B------:R-:W0:Y:S01]  /*0120*/  S2UR UR5, SR_CgaCtaId ;  /* 0x00000000000579c3 */ /* 0x000e220000008800 */
[----:B------:R-:W-:Y:S01]  /*0130*/  HFMA2 R3, -RZ, RZ, 0, 0 ;  /* 0x00000000ff037431 */ /* 0x000fe200000001ff */
[----:B------:R-:W-:Y:S02]  /*0140*/  UMOV UR4, 0x400 ;  /* 0x0000040000047882 */ /* 0x000fe40000000000 */
[----:B0-----:R-:W-:-:S06]  /*0150*/  ULEA UR4, UR5, UR4, 0x18 ;  /* 0x0000000405047291 */ /* 0x001fcc000f8ec0ff */
[----:B------:R-:W-:Y:S01]  /*0160*/  LEA R10, R2, UR4, 0x2 ;  /* 0x00000004020a7c11 */ /* 0x000fe2000f8e10ff */
[----:B--2---:R-:W-:Y:S01]  /*0170*/  @!P0 FADD R3, RZ, R4 ;  /* 0x00000004ff038221 */ /* 0x004fe20000000000 */
[----:B------:R-:W-:-:S03]  /*0180*/  ISETP.GE.U32.AND P0, PT, R8, 0x42, PT ;  /* 0x000000420800780c */ /* 0x000fc60003f06070 */
[----:B---3--:R-:W-:Y:S01]  /*0190*/  @!P1 FADD R3, R3, R6 ;  /* 0x0000000603039221 */ /* 0x008fe20000000000 */
[----:B------:R-:W-:-:S04]  /*01a0*/  ISETP.GT.U32.AND P1, PT, R2, 0x1f, PT ;  /* 0x0000001f0200780c */ /* 0x000fc80003f24070 */
[----:B------:R0:W-:Y:S01]  /*01b0*/  STS [R10], R3 ;  /* 0x000000030a007388 */ /* 0x0001e20000000800 */
[----:B------:R-:W-:Y:S06]  /*01c0*/  BAR.SYNC.DEFER_BLOCKING 0x0 ;  /* 0x0000000000007b1d */ /* 0x000fec0000010000 */
[----:B------:R-:W-:Y:S05]  /*01d0*/  @!P0 BRA `(.L_x_0) ;  /* 0x00000000002c8947 */ /* 0x000fea0003800000 */
.L_x_1:
[----:B------:R-:W-:-:S04]  /*01e0*/  SHF.R.U32.HI R7, RZ, 0x1, R8 ;  /* 0x00000001ff077819 */ /* 0x000fc80000011608 */
[----:B------:R-:W-:-:S13]  /*01f0*/  ISETP.GE.U32.AND P0, PT, R2, R7, PT ;  /* 0x000000070200720c */ /* 0x000fda0003f06070 */
[----:B0-----:R-:W-:Y:S01]  /*0200*/  @!P0 LEA R3, R7, R10, 0x2 ;  /* 0x0000000a07038211 */ /* 0x001fe200078e10ff */
[----:B------:R-:W-:Y:S05]  /*0210*/  @!P0 LDS R4, [R10] ;  /* 0x000000000a048984 */ /* 0x000fea0000000800 */
[----:B------:R-:W0:Y:S02]  /*0220*/  @!P0 LDS R3, [R3] ;  /* 0x0000000003038984 */ /* 0x000e240000000800 */
[----:B0-----:R-:W-:-:S05]  /*0230*/  @!P0 FADD R5, R3, R4 ;  /* 0x0000000403058221 */ /* 0x001fca0000000000 */
[----:B------:R1:W-:Y:S01]  /*0240*/  @!P0 STS [R10], R5 ;  /* 0x000000050a008388 */ /* 0x0003e20000000800 */
[----:B------:R-:W-:Y:S01]  /*0250*/  BAR.SYNC.DEFER_BLOCKING 0x0 ;  /* 0x0000000000007b1d */ /* 0x000fe20000010000 */
[----:B------:R-:W-:Y:S02]  /*0260*/  ISETP.GT.U32.AND P0, PT, R8, 0x83, PT ;  /* 0x000000830800780c */ /* 0x000fe40003f04070 */
[----:B------:R-:W-:-:S11]  /*0270*/  MOV R8, R7 ;  /* 0x0000000700087202 */ /* 0x000fd60000000f00 */
[----:B-1----:R-:W-:Y:S05]  /*0280*/  @P0 BRA `(.L_x_1) ;  /* 0xfffffffc00d40947 */ /* 0x002fea000383ffff */
.L_x_0:
[----:B------:R-:W-:Y:S05]  /*0290*/  @P1 EXIT ;  /* 0x000000000000194d */ /* 0x000fea0003800000 */
[----:B0-----:R-:W0:Y:S01]  /*02a0*/  LDS R10, [R10] ;  /* 0x000000000a0a7984 */ /* 0x001e220000000800 */
[----:B------:R-:W-:-:S03]  /*02b0*/  ISETP.NE.AND P0, PT, R2, RZ, PT ;  /* 0x000000ff0200720c */ /* 0x000fc60003f05270 */
[----:B0-----:R-:W0:Y:S02]  /*02c0*/  SHFL.DOWN PT, R3, R10, 0x10, 0x1f ;  /* 0x0a001f000a037f89 */ /* 0x001e2400000e0000 */
[----:B0-----:R-:W-:-:S05]  /*02d0*/  FADD R3, R10, R3 ;  /* 0x000000030a037221 */ /* 0x001fca0000000000 */
[----:B------:R-:W0:Y:S02]  /*02e0*/  SHFL.DOWN PT, R4, R3, 0x8, 0x1f ;  /* 0x09001f0003047f89 */ /* 0x000e2400000e0000 */
[----:B0-----:R-:W-:-:S05]  /*02f0*/  FADD R4, R3, R4 ;  /* 0x0000000403047221 */ /* 0x001fca0000000000 */
[----:B------:R-:W0:Y:S02]  /*0300*/  SHFL.DOWN PT, R5, R4, 0x4, 0x1f ;  /* 0x08801f0004057f89 */ /* 0x000e2400000e0000 */
[----:B0-----:R-:W-:-:S05]  /*0310*/  FADD R5, R4, R5 ;  /* 0x0000000504057221 */ /* 0x001fca0000000000 */
[----:B------:R-:W0:Y:S02]  /*0320*/  SHFL.DOWN PT, R6, R5, 0x2, 0x1f ;  /* 0x08401f0005067f89 */ /* 0x000e2400000e0000 */
[----:B0-----:R-:W-:-:S05]  /*0330*/  FADD R6, R5, R6 ;  /* 0x0000000605067221 */ /* 0x001fca0000000000 */
[----:B------:R0:W1:Y:S01]  /*0340*/  SHFL.DOWN PT, R7, R6, 0x1, 0x1f ;  /* 0x08201f0006077f89 */ /* 0x00006200000e0000 */
[----:B------:R-:W-:Y:S05]  /*0350*/  @P0 EXIT ;  /* 0x000000000000094d */ /* 0x000fea0003800000 */
[----:B------:R-:W2:Y:S01]  /*0360*/  LDC.64 R2, c[0x0][0x388] ;  /* 0x0000e200ff027b82 */ /* 0x000ea20000000a00 */
[----:B-1----:R-:W-:Y:S01]  /*0370*/  FADD R7, R6, R7 ;  /* 0x0000000706077221 */ /* 0x002fe20000000000 */
[----:B--2---:R-:W-:-:S05]  /*0380*/  IMAD.WIDE.U32 R2, R0, 0x4, R2 ;  /* 0x0000000400027825 */ /* 0x004fca00078e0002 */
[----:B------:R-:W-:Y:S01]  /*0390*/  STG.E desc[UR6][R2.64], R7 ;  /* 0x0000000702007986 */ /* 0x000fe2000c101906 */
[----:B------:R-:W-:Y:S05]  /*03a0*/  EXIT ;  /* 0x000000000000794d */ /* 0x000fea0003800000 */
.L_x_2:
[----:B------:R-:W-:-:S00]  /*03b0*/  BRA `(.L_x_2) ;  /* 0xfffffffc00fc7947 */ /* 0x000fc0000383ffff */
[----:B------:R-:W-:-:S00]  /*03c0*/  NOP ;  /* 0x0000000000007918 */ /* 0x000fc00000000000 */
        /* <DEDUP_REMOVED lines=11> */
.L_x_3:


//--------------------- .nv.shared._Z10reduceWarpPKfPfi --------------------------
	.section	.nv.shared._Z10reduceWarpPKfPfi,"aw",@nobits
	.sectionflags	@""
	.align	16
	.zero		1024


//--------------------- .nv.shared.reserved.0     --------------------------
	.section	.nv.shared.reserved.0,"aw",@nobits
	.weak		__nv_reservedSMEM_offset_0_alias
	.size		__nv_reservedSMEM_offset_0_alias, 0, 64
	.other		__nv_reservedSMEM_offset_0_alias,@"STO_CUDA_RESERVED_SHARED STV_DEFAULT"
__nv_reservedSMEM_offset_0_alias:
	.zero		0
	.zero		64


//--------------------- .nv.constant0._Z10reduceWarpPKfPfi --------------------------
	.section	.nv.constant0._Z10reduceWarpPKfPfi,"a",@progbits
	.sectionflags	@""
	.align	4
.nv.constant0._Z10reduceWarpPKfPfi:
	.zero		916


//--------------------- SYMBOLS --------------------------

	.type		.nv.reservedSmem.offset0,@object
	.size		.nv.reservedSmem.offset0,0x4
	.type		.nv.reservedSmem.cap,@object
	.size		.nv.reservedSmem.cap,0x4
